//
// Generated by NVIDIA NVVM Compiler
//
// Compiler Build ID: CL-36424714
// Cuda compilation tools, release 13.0, V13.0.88
// Based on NVVM 20.0.0
//

.version 9.0
.target sm_100
.address_size 64

	// .globl	_Z16gpu_compute_histPhPii
// _ZZ16gpu_compute_histPhPiiE5s_mem has been demoted
.global .align 1 .b8 _ZN34_INTERNAL_b61aa834_4_k_cu_913366e74cuda3std3__45__cpo5beginE[1];
.global .align 1 .b8 _ZN34_INTERNAL_b61aa834_4_k_cu_913366e74cuda3std3__45__cpo3endE[1];
.global .align 1 .b8 _ZN34_INTERNAL_b61aa834_4_k_cu_913366e74cuda3std3__45__cpo6cbeginE[1];
.global .align 1 .b8 _ZN34_INTERNAL_b61aa834_4_k_cu_913366e74cuda3std3__45__cpo4cendE[1];
.global .align 1 .b8 _ZN34_INTERNAL_b61aa834_4_k_cu_913366e74cuda3std3__45__cpo6rbeginE[1];
.global .align 1 .b8 _ZN34_INTERNAL_b61aa834_4_k_cu_913366e74cuda3std3__45__cpo4rendE[1];
.global .align 1 .b8 _ZN34_INTERNAL_b61aa834_4_k_cu_913366e74cuda3std3__45__cpo7crbeginE[1];
.global .align 1 .b8 _ZN34_INTERNAL_b61aa834_4_k_cu_913366e74cuda3std3__45__cpo5crendE[1];
.global .align 1 .b8 _ZN34_INTERNAL_b61aa834_4_k_cu_913366e74cuda3std3__436_GLOBAL__N__b61aa834_4_k_cu_913366e76ignoreE[1];
.global .align 1 .b8 _ZN34_INTERNAL_b61aa834_4_k_cu_913366e74cuda3std3__419piecewise_constructE[1];
.global .align 1 .b8 _ZN34_INTERNAL_b61aa834_4_k_cu_913366e74cuda3std3__48in_placeE[1];
.global .align 1 .b8 _ZN34_INTERNAL_b61aa834_4_k_cu_913366e74cuda3std3__420unreachable_sentinelE[1];
.global .align 1 .b8 _ZN34_INTERNAL_b61aa834_4_k_cu_913366e74cuda3std3__47nulloptE[1];
.global .align 1 .b8 _ZN34_INTERNAL_b61aa834_4_k_cu_913366e74cuda3std3__48unexpectE[1];
.global .align 1 .b8 _ZN34_INTERNAL_b61aa834_4_k_cu_913366e74cuda3std6ranges3__45__cpo4swapE[1];
.global .align 1 .b8 _ZN34_INTERNAL_b61aa834_4_k_cu_913366e74cuda3std6ranges3__45__cpo9iter_moveE[1];
.global .align 1 .b8 _ZN34_INTERNAL_b61aa834_4_k_cu_913366e74cuda3std6ranges3__45__cpo5beginE[1];
.global .align 1 .b8 _ZN34_INTERNAL_b61aa834_4_k_cu_913366e74cuda3std6ranges3__45__cpo3endE[1];
.global .align 1 .b8 _ZN34_INTERNAL_b61aa834_4_k_cu_913366e74cuda3std6ranges3__45__cpo6cbeginE[1];
.global .align 1 .b8 _ZN34_INTERNAL_b61aa834_4_k_cu_913366e74cuda3std6ranges3__45__cpo4cendE[1];
.global .align 1 .b8 _ZN34_INTERNAL_b61aa834_4_k_cu_913366e74cuda3std6ranges3__45__cpo7advanceE[1];
.global .align 1 .b8 _ZN34_INTERNAL_b61aa834_4_k_cu_913366e74cuda3std6ranges3__45__cpo9iter_swapE[1];
.global .align 1 .b8 _ZN34_INTERNAL_b61aa834_4_k_cu_913366e74cuda3std6ranges3__45__cpo4nextE[1];
.global .align 1 .b8 _ZN34_INTERNAL_b61aa834_4_k_cu_913366e74cuda3std6ranges3__45__cpo4prevE[1];
.global .align 1 .b8 _ZN34_INTERNAL_b61aa834_4_k_cu_913366e74cuda3std6ranges3__45__cpo4dataE[1];
.global .align 1 .b8 _ZN34_INTERNAL_b61aa834_4_k_cu_913366e74cuda3std6ranges3__45__cpo5cdataE[1];
.global .align 1 .b8 _ZN34_INTERNAL_b61aa834_4_k_cu_913366e74cuda3std6ranges3__45__cpo4sizeE[1];
.global .align 1 .b8 _ZN34_INTERNAL_b61aa834_4_k_cu_913366e74cuda3std6ranges3__45__cpo5ssizeE[1];
.global .align 1 .b8 _ZN34_INTERNAL_b61aa834_4_k_cu_913366e74cuda3std6ranges3__45__cpo8distanceE[1];
.global .align 1 .b8 _ZN34_INTERNAL_b61aa834_4_k_cu_913366e76thrust24THRUST_300001_SM_1000_NS8cuda_cub3parE[1];
.global .align 1 .b8 _ZN34_INTERNAL_b61aa834_4_k_cu_913366e76thrust24THRUST_300001_SM_1000_NS8cuda_cub10par_nosyncE[1];
.global .align 1 .b8 _ZN34_INTERNAL_b61aa834_4_k_cu_913366e76thrust24THRUST_300001_SM_1000_NS6system6detail10sequential3seqE[1];
.global .align 1 .b8 _ZN34_INTERNAL_b61aa834_4_k_cu_913366e76thrust24THRUST_300001_SM_1000_NS12placeholders2_1E[1];
.global .align 1 .b8 _ZN34_INTERNAL_b61aa834_4_k_cu_913366e76thrust24THRUST_300001_SM_1000_NS12placeholders2_2E[1];
.global .align 1 .b8 _ZN34_INTERNAL_b61aa834_4_k_cu_913366e76thrust24THRUST_300001_SM_1000_NS12placeholders2_3E[1];
.global .align 1 .b8 _ZN34_INTERNAL_b61aa834_4_k_cu_913366e76thrust24THRUST_300001_SM_1000_NS12placeholders2_4E[1];
.global .align 1 .b8 _ZN34_INTERNAL_b61aa834_4_k_cu_913366e76thrust24THRUST_300001_SM_1000_NS12placeholders2_5E[1];
.global .align 1 .b8 _ZN34_INTERNAL_b61aa834_4_k_cu_913366e76thrust24THRUST_300001_SM_1000_NS12placeholders2_6E[1];
.global .align 1 .b8 _ZN34_INTERNAL_b61aa834_4_k_cu_913366e76thrust24THRUST_300001_SM_1000_NS12placeholders2_7E[1];
.global .align 1 .b8 _ZN34_INTERNAL_b61aa834_4_k_cu_913366e76thrust24THRUST_300001_SM_1000_NS12placeholders2_8E[1];
.global .align 1 .b8 _ZN34_INTERNAL_b61aa834_4_k_cu_913366e76thrust24THRUST_300001_SM_1000_NS12placeholders2_9E[1];
.global .align 1 .b8 _ZN34_INTERNAL_b61aa834_4_k_cu_913366e76thrust24THRUST_300001_SM_1000_NS12placeholders3_10E[1];
.global .align 1 .b8 _ZN34_INTERNAL_b61aa834_4_k_cu_913366e76thrust24THRUST_300001_SM_1000_NS3seqE[1];

.visible .entry _Z16gpu_compute_histPhPii(
	.param .u64 .ptr .align 1 _Z16gpu_compute_histPhPii_param_0,
	.param .u64 .ptr .align 1 _Z16gpu_compute_histPhPii_param_1,
	.param .u32 _Z16gpu_compute_histPhPii_param_2
)
{
	.reg .pred 	%p<4>;
	.reg .b16 	%rs<9>;
	.reg .b32 	%r<31>;
	.reg .b64 	%rd<9>;
	// demoted variable
	.shared .align 4 .b8 _ZZ16gpu_compute_histPhPiiE5s_mem[1024];
	ld.param.u64 	%rd1, [_Z16gpu_compute_histPhPii_param_0];
	ld.param.u64 	%rd2, [_Z16gpu_compute_histPhPii_param_1];
	ld.param.u32 	%r4, [_Z16gpu_compute_histPhPii_param_2];
	mov.u32 	%r1, %tid.x;
	mov.u32 	%r5, %ctaid.x;
	mov.u32 	%r6, %ntid.x;
	mad.lo.s32 	%r2, %r5, %r6, %r1;
	shl.b32 	%r7, %r2, 2;
	setp.ge.s32 	%p1, %r7, %r4;
	@%p1 bra 	$L__BB0_5;
	setp.gt.u32 	%p2, %r1, 255;
	shl.b32 	%r8, %r1, 2;
	mov.u32 	%r9, _ZZ16gpu_compute_histPhPiiE5s_mem;
	add.s32 	%r3, %r9, %r8;
	@%p2 bra 	$L__BB0_3;
	mov.b32 	%r10, 0;
	st.shared.u32 	[%r3], %r10;
$L__BB0_3:
	setp.gt.u32 	%p3, %r1, 255;
	bar.sync 	0;
	cvta.to.global.u64 	%rd3, %rd1;
	mul.wide.s32 	%rd4, %r2, 4;
	add.s64 	%rd5, %rd3, %rd4;
	ld.global.u32 	%r11, [%rd5];
	bfe.u32 	%r12, %r11, 0, 8;
	cvt.u16.u32 	%rs1, %r12;
	bfe.u32 	%r13, %r11, 8, 8;
	cvt.u16.u32 	%rs2, %r13;
	bfe.u32 	%r14, %r11, 16, 8;
	cvt.u16.u32 	%rs3, %r14;
	bfe.u32 	%r15, %r11, 24, 8;
	cvt.u16.u32 	%rs4, %r15;
	and.b16  	%rs5, %rs1, 255;
	mul.wide.u16 	%r16, %rs5, 4;
	add.s32 	%r18, %r9, %r16;
	atom.shared.add.u32 	%r19, [%r18], 1;
	and.b16  	%rs6, %rs2, 255;
	mul.wide.u16 	%r20, %rs6, 4;
	add.s32 	%r21, %r9, %r20;
	atom.shared.add.u32 	%r22, [%r21], 1;
	and.b16  	%rs7, %rs3, 255;
	mul.wide.u16 	%r23, %rs7, 4;
	add.s32 	%r24, %r9, %r23;
	atom.shared.add.u32 	%r25, [%r24], 1;
	and.b16  	%rs8, %rs4, 255;
	mul.wide.u16 	%r26, %rs8, 4;
	add.s32 	%r27, %r9, %r26;
	atom.shared.add.u32 	%r28, [%r27], 1;
	bar.sync 	0;
	@%p3 bra 	$L__BB0_5;
	cvta.to.global.u64 	%rd6, %rd2;
	mul.wide.u32 	%rd7, %r1, 4;
	add.s64 	%rd8, %rd6, %rd7;
	ld.shared.u32 	%r29, [%r3];
	atom.global.add.u32 	%r30, [%rd8], %r29;
$L__BB0_5:
	ret;

}
	// .globl	_ZN3cub18CUB_300001_SM_10006detail11EmptyKernelIvEEvv
.visible .entry _ZN3cub18CUB_300001_SM_10006detail11EmptyKernelIvEEvv()
{


	ret;

}
	// .globl	_ZN3cub18CUB_300001_SM_10006detail8for_each13static_kernelINS2_12policy_hub_t12policy_500_tEmN6thrust24THRUST_300001_SM_1000_NS8cuda_cub20__uninitialized_fill7functorINS7_10device_ptrIiEEiEEEEvT0_T1_
.visible .entry _ZN3cub18CUB_300001_SM_10006detail8for_each13static_kernelINS2_12policy_hub_t12policy_500_tEmN6thrust24THRUST_300001_SM_1000_NS8cuda_cub20__uninitialized_fill7functorINS7_10device_ptrIiEEiEEEEvT0_T1_(
	.param .u64 _ZN3cub18CUB_300001_SM_10006detail8for_each13static_kernelINS2_12policy_hub_t12policy_500_tEmN6thrust24THRUST_300001_SM_1000_NS8cuda_cub20__uninitialized_fill7functorINS7_10device_ptrIiEEiEEEEvT0_T1__param_0,
	.param .align 8 .b8 _ZN3cub18CUB_300001_SM_10006detail8for_each13static_kernelINS2_12policy_hub_t12policy_500_tEmN6thrust24THRUST_300001_SM_1000_NS8cuda_cub20__uninitialized_fill7functorINS7_10device_ptrIiEEiEEEEvT0_T1__param_1[16]
)
.maxntid 256
{
	.reg .pred 	%p<4>;
	.reg .b16 	%rs<5>;
	.reg .b32 	%r<12>;
	.reg .b64 	%rd<16>;

	ld.param.u32 	%r3, [_ZN3cub18CUB_300001_SM_10006detail8for_each13static_kernelINS2_12policy_hub_t12policy_500_tEmN6thrust24THRUST_300001_SM_1000_NS8cuda_cub20__uninitialized_fill7functorINS7_10device_ptrIiEEiEEEEvT0_T1__param_1+8];
	ld.param.u64 	%rd4, [_ZN3cub18CUB_300001_SM_10006detail8for_each13static_kernelINS2_12policy_hub_t12policy_500_tEmN6thrust24THRUST_300001_SM_1000_NS8cuda_cub20__uninitialized_fill7functorINS7_10device_ptrIiEEiEEEEvT0_T1__param_1];
	ld.param.u64 	%rd5, [_ZN3cub18CUB_300001_SM_10006detail8for_each13static_kernelINS2_12policy_hub_t12policy_500_tEmN6thrust24THRUST_300001_SM_1000_NS8cuda_cub20__uninitialized_fill7functorINS7_10device_ptrIiEEiEEEEvT0_T1__param_0];
	mov.u32 	%r9, %ctaid.x;
	mul.wide.u32 	%rd1, %r9, 512;
	sub.s64 	%rd2, %rd5, %rd1;
	setp.lt.u64 	%p1, %rd2, 512;
	@%p1 bra 	$L__BB2_2;
	mov.u32 	%r11, %tid.x;
	cvta.to.global.u64 	%rd11, %rd4;
	cvt.u64.u32 	%rd12, %r11;
	add.s64 	%rd13, %rd1, %rd12;
	shl.b64 	%rd14, %rd13, 2;
	add.s64 	%rd15, %rd11, %rd14;
	st.global.u32 	[%rd15], %r3;
	st.global.u32 	[%rd15+1024], %r3;
	bra.uni 	$L__BB2_6;
$L__BB2_2:
	cvta.to.global.u64 	%rd6, %rd4;
	mov.u32 	%r2, %tid.x;
	cvt.u64.u32 	%rd7, %r2;
	setp.le.u64 	%p2, %rd2, %rd7;
	add.s64 	%rd8, %rd1, %rd7;
	shl.b64 	%rd9, %rd8, 2;
	add.s64 	%rd3, %rd6, %rd9;
	@%p2 bra 	$L__BB2_4;
	st.global.u32 	[%rd3], %r3;
$L__BB2_4:
	add.s32 	%r10, %r2, 256;
	cvt.u64.u32 	%rd10, %r10;
	setp.le.u64 	%p3, %rd2, %rd10;
	@%p3 bra 	$L__BB2_6;
	st.global.u32 	[%rd3+1024], %r3;
$L__BB2_6:
	ret;

}


// ===== COMPILED SASS (sm_100) =====

	.target	sm_100

	.elftype	@"ET_EXEC"


//--------------------- .note.nv.tkinfo           --------------------------
	.section	.note.nv.tkinfo,"",@"SHT_NOTE"
	.sectionflags	@"SHF_NOTE_NV_TKINFO"
	.tkinfo
        /*0018*/ 	.word	0x00000002
        /*0030*/ 	.string	""
        /*0030*/ 	.string	"ptxas"
        /*0030*/ 	.string	"Cuda compilation tools, release 13.0, V13.0.88"
        /*0030*/ 	.string	"Build cuda_13.0.r13.0/compiler.36424714_0"
        /*0030*/ 	.string	"-arch sm_100 -m 64 "



//--------------------- .note.nv.cuinfo           --------------------------
	.section	.note.nv.cuinfo,"",@"SHT_NOTE"
	.sectionflags	@"SHF_NOTE_NV_CUINFO"
        /*0018*/ 	.short	0x0002
        /*001a*/ 	.short	0x0064
        /*001c*/ 	.short	0x0082
	.zero		2


//--------------------- .nv.info                  --------------------------
	.section	.nv.info,"",@"SHT_CUDA_INFO"
	.align	4


	//----- nvinfo : EIATTR_REGCOUNT
	.align		4
        /*0000*/ 	.byte	0x04, 0x2f
        /*0002*/ 	.short	(.L_44 - .L_43)
	.align		4
.L_43:
        /*0004*/ 	.word	index@(_Z16gpu_compute_histPhPii)
        /*0008*/ 	.word	0x0000000c


	//----- nvinfo : EIATTR_FRAME_SIZE
	.align		4
.L_44:
        /*000c*/ 	.byte	0x04, 0x11
        /*000e*/ 	.short	(.L_46 - .L_45)
	.align		4
.L_45:
        /*0010*/ 	.word	index@(_Z16gpu_compute_histPhPii)
        /*0014*/ 	.word	0x00000000


	//----- nvinfo : EIATTR_REGCOUNT
	.align		4
.L_46:
        /*0018*/ 	.byte	0x04, 0x2f
        /*001a*/ 	.short	(.L_48 - .L_47)
	.align		4
.L_47:
        /*001c*/ 	.word	index@(_ZN3cub18CUB_300001_SM_10006detail11EmptyKernelIvEEvv)
        /*0020*/ 	.word	0x00000004


	//----- nvinfo : EIATTR_FRAME_SIZE
	.align		4
.L_48:
        /*0024*/ 	.byte	0x04, 0x11
        /*0026*/ 	.short	(.L_50 - .L_49)
	.align		4
.L_49:
        /*0028*/ 	.word	index@(_ZN3cub18CUB_300001_SM_10006detail11EmptyKernelIvEEvv)
        /*002c*/ 	.word	0x00000000


	//----- nvinfo : EIATTR_REGCOUNT
	.align		4
.L_50:
        /*0030*/ 	.byte	0x04, 0x2f
        /*0032*/ 	.short	(.L_52 - .L_51)
	.align		4
.L_51:
        /*0034*/ 	.word	index@(_ZN3cub18CUB_300001_SM_10006detail8for_each13static_kernelINS2_12policy_hub_t12policy_500_tEmN6thrust24THRUST_300001_SM_1000_NS8cuda_cub20__uninitialized_fill7functorINS7_10device_ptrIiEEiEEEEvT0_T1_)
        /*0038*/ 	.word	0x00000008


	//----- nvinfo : EIATTR_FRAME_SIZE
	.align		4
.L_52:
        /*003c*/ 	.byte	0x04, 0x11
        /*003e*/ 	.short	(.L_54 - .L_53)
	.align		4
.L_53:
        /*0040*/ 	.word	index@(_ZN3cub18CUB_300001_SM_10006detail8for_each13static_kernelINS2_12policy_hub_t12policy_500_tEmN6thrust24THRUST_300001_SM_1000_NS8cuda_cub20__uninitialized_fill7functorINS7_10device_ptrIiEEiEEEEvT0_T1_)
        /*0044*/ 	.word	0x00000000


	//----- nvinfo : EIATTR_MIN_STACK_SIZE
	.align		4
.L_54:
        /*0048*/ 	.byte	0x04, 0x12
        /*004a*/ 	.short	(.L_56 - .L_55)
	.align		4
.L_55:
        /*004c*/ 	.word	index@(_ZN3cub18CUB_300001_SM_10006detail8for_each13static_kernelINS2_12policy_hub_t12policy_500_tEmN6thrust24THRUST_300001_SM_1000_NS8cuda_cub20__uninitialized_fill7functorINS7_10device_ptrIiEEiEEEEvT0_T1_)
        /*0050*/ 	.word	0x00000000


	//----- nvinfo : EIATTR_MIN_STACK_SIZE
	.align		4
.L_56:
        /*0054*/ 	.byte	0x04, 0x12
        /*0056*/ 	.short	(.L_58 - .L_57)
	.align		4
.L_57:
        /*0058*/ 	.word	index@(_ZN3cub18CUB_300001_SM_10006detail11EmptyKernelIvEEvv)
        /*005c*/ 	.word	0x00000000


	//----- nvinfo : EIATTR_MIN_STACK_SIZE
	.align		4
.L_58:
        /*0060*/ 	.byte	0x04, 0x12
        /*0062*/ 	.short	(.L_60 - .L_59)
	.align		4
.L_59:
        /*0064*/ 	.word	index@(_Z16gpu_compute_histPhPii)
        /*0068*/ 	.word	0x00000000
.L_60:


//--------------------- .nv.compat                --------------------------
	.section	.nv.compat,"",@"SHT_CUDA_COMPAT_INFO"
	.align	4
        /*0000*/ 	.byte	0x02, 0x09, 0x00, 0x00, 0x02, 0x02, 0x01, 0x00, 0x02, 0x05, 0x05, 0x00, 0x03, 0x07, 0x01, 0x01
        /*0010*/ 	.byte	0x02, 0x03, 0x00, 0x00, 0x02, 0x06, 0x01, 0x00, 0x04, 0x0b, 0x08, 0x00, 0x09, 0x00, 0x00, 0x00
        /*0020*/ 	.byte	0x00, 0x00, 0x00, 0x00


//--------------------- .nv.info._ZN3cub18CUB_300001_SM_10006detail8for_each13static_kernelINS2_12policy_hub_t12policy_500_tEmN6thrust24THRUST_300001_SM_1000_NS8cuda_cub20__uninitialized_fill7functorINS7_10device_ptrIiEEiEEEEvT0_T1_ --------------------------
	.section	.nv.info._ZN3cub18CUB_300001_SM_10006detail8for_each13static_kernelINS2_12policy_hub_t12policy_500_tEmN6thrust24THRUST_300001_SM_1000_NS8cuda_cub20__uninitialized_fill7functorINS7_10device_ptrIiEEiEEEEvT0_T1_,"",@"SHT_CUDA_INFO"
	.sectionflags	@""
	.align	4


	//----- nvinfo : EIATTR_CUDA_API_VERSION
	.align		4
        /*0000*/ 	.byte	0x04, 0x37
        /*0002*/ 	.short	(.L_62 - .L_61)
.L_61:
        /*0004*/ 	.word	0x00000082


	//----- nvinfo : EIATTR_KPARAM_INFO
	.align		4
.L_62:
        /*0008*/ 	.byte	0x04, 0x17
        /*000a*/ 	.short	(.L_64 - .L_63)
.L_63:
        /*000c*/ 	.word	0x00000000
        /*0010*/ 	.short	0x0001
        /*0012*/ 	.short	0x0008
        /*0014*/ 	.byte	0x00, 0xf0, 0x41, 0x00


	//----- nvinfo : EIATTR_KPARAM_INFO
	.align		4
.L_64:
        /*0018*/ 	.byte	0x04, 0x17
        /*001a*/ 	.short	(.L_66 - .L_65)
.L_65:
        /*001c*/ 	.word	0x00000000
        /*0020*/ 	.short	0x0000
        /*0022*/ 	.short	0x0000
        /*0024*/ 	.byte	0x00, 0xf0, 0x21, 0x00


	//----- nvinfo : EIATTR_SPARSE_MMA_MASK
	.align		4
.L_66:
        /*0028*/ 	.byte	0x03, 0x50
        /*002a*/ 	.short	0x0000


	//----- nvinfo : EIATTR_MAXREG_COUNT
	.align		4
        /*002c*/ 	.byte	0x03, 0x1b
        /*002e*/ 	.short	0x00ff


	//----- nvinfo : EIATTR_MERCURY_ISA_VERSION
	.align		4
        /*0030*/ 	.byte	0x03, 0x5f
        /*0032*/ 	.short	0x0101


	//----- nvinfo : EIATTR_VRC_CTA_INIT_COUNT
	.align		4
        /*0034*/ 	.byte	0x02, 0x4a
	.zero		1
	.zero		1


	//----- nvinfo : EIATTR_EXIT_INSTR_OFFSETS
	.align		4
        /*0038*/ 	.byte	0x04, 0x1c
        /*003a*/ 	.short	(.L_68 - .L_67)


	//   ....[0]....
.L_67:
        /*003c*/ 	.word	0x00000130


	//   ....[1]....
        /*0040*/ 	.word	0x00000230


	//   ....[2]....
        /*0044*/ 	.word	0x00000260


	//----- nvinfo : EIATTR_MAX_THREADS
	.align		4
.L_68:
        /*0048*/ 	.byte	0x04, 0x05
        /*004a*/ 	.short	(.L_70 - .L_69)
.L_69:
        /*004c*/ 	.word	0x00000100
        /*0050*/ 	.word	0x00000001
        /*0054*/ 	.word	0x00000001


	//----- nvinfo : EIATTR_CBANK_PARAM_SIZE
	.align		4
.L_70:
        /*0058*/ 	.byte	0x03, 0x19
        /*005a*/ 	.short	0x0018


	//----- nvinfo : EIATTR_PARAM_CBANK
	.align		4
        /*005c*/ 	.byte	0x04, 0x0a
        /*005e*/ 	.short	(.L_72 - .L_71)
	.align		4
.L_71:
        /*0060*/ 	.word	index@(.nv.constant0._ZN3cub18CUB_300001_SM_10006detail8for_each13static_kernelINS2_12policy_hub_t12policy_500_tEmN6thrust24THRUST_300001_SM_1000_NS8cuda_cub20__uninitialized_fill7functorINS7_10device_ptrIiEEiEEEEvT0_T1_)
        /*0064*/ 	.short	0x0380
        /*0066*/ 	.short	0x0018


	//----- nvinfo : EIATTR_SW_WAR
	.align		4
.L_72:
        /*0068*/ 	.byte	0x04, 0x36
        /*006a*/ 	.short	(.L_74 - .L_73)
.L_73:
        /*006c*/ 	.word	0x00000008
.L_74:


//--------------------- .nv.info._ZN3cub18CUB_300001_SM_10006detail11EmptyKernelIvEEvv --------------------------
	.section	.nv.info._ZN3cub18CUB_300001_SM_10006detail11EmptyKernelIvEEvv,"",@"SHT_CUDA_INFO"
	.sectionflags	@""
	.align	4


	//----- nvinfo : EIATTR_CUDA_API_VERSION
	.align		4
        /*0000*/ 	.byte	0x04, 0x37
        /*0002*/ 	.short	(.L_76 - .L_75)
.L_75:
        /*0004*/ 	.word	0x00000082


	//----- nvinfo : EIATTR_SPARSE_MMA_MASK
	.align		4
.L_76:
        /*0008*/ 	.byte	0x03, 0x50
        /*000a*/ 	.short	0x0000


	//----- nvinfo : EIATTR_MAXREG_COUNT
	.align		4
        /*000c*/ 	.byte	0x03, 0x1b
        /*000e*/ 	.short	0x00ff


	//----- nvinfo : EIATTR_MERCURY_ISA_VERSION
	.align		4
        /*0010*/ 	.byte	0x03, 0x5f
        /*0012*/ 	.short	0x0101


	//----- nvinfo : EIATTR_VRC_CTA_INIT_COUNT
	.align		4
        /*0014*/ 	.byte	0x02, 0x4a
	.zero		1
	.zero		1


	//----- nvinfo : EIATTR_EXIT_INSTR_OFFSETS
	.align		4
        /*0018*/ 	.byte	0x04, 0x1c
        /*001a*/ 	.short	(.L_78 - .L_77)


	//   ....[0]....
.L_77:
        /*001c*/ 	.word	0x00000010


	//----- nvinfo : EIATTR_SW_WAR
	.align		4
.L_78:
        /*0020*/ 	.byte	0x04, 0x36
        /*0022*/ 	.short	(.L_80 - .L_79)
.L_79:
        /*0024*/ 	.word	0x00000008
.L_80:


//--------------------- .nv.info._Z16gpu_compute_histPhPii --------------------------
	.section	.nv.info._Z16gpu_compute_histPhPii,"",@"SHT_CUDA_INFO"
	.sectionflags	@""
	.align	4


	//----- nvinfo : EIATTR_CUDA_API_VERSION
	.align		4
        /*0000*/ 	.byte	0x04, 0x37
        /*0002*/ 	.short	(.L_82 - .L_81)
.L_81:
        /*0004*/ 	.word	0x00000082


	//----- nvinfo : EIATTR_KPARAM_INFO
	.align		4
.L_82:
        /*0008*/ 	.byte	0x04, 0x17
        /*000a*/ 	.short	(.L_84 - .L_83)
.L_83:
        /*000c*/ 	.word	0x00000000
        /*0010*/ 	.short	0x0002
        /*0012*/ 	.short	0x0010
        /*0014*/ 	.byte	0x00, 0xf0, 0x11, 0x00


	//----- nvinfo : EIATTR_KPARAM_INFO
	.align		4
.L_84:
        /*0018*/ 	.byte	0x04, 0x17
        /*001a*/ 	.short	(.L_86 - .L_85)
.L_85:
        /*001c*/ 	.word	0x00000000
        /*0020*/ 	.short	0x0001
        /*0022*/ 	.short	0x0008
        /*0024*/ 	.byte	0x00, 0xf5, 0x21, 0x00


	//----- nvinfo : EIATTR_KPARAM_INFO
	.align		4
.L_86:
        /*0028*/ 	.byte	0x04, 0x17
        /*002a*/ 	.short	(.L_88 - .L_87)
.L_87:
        /*002c*/ 	.word	0x00000000
        /*0030*/ 	.short	0x0000
        /*0032*/ 	.short	0x0000
        /*0034*/ 	.byte	0x00, 0xf5, 0x21, 0x00


	//----- nvinfo : EIATTR_SPARSE_MMA_MASK
	.align		4
.L_88:
        /*0038*/ 	.byte	0x03, 0x50
        /*003a*/ 	.short	0x0000


	//----- nvinfo : EIATTR_MAXREG_COUNT
	.align		4
        /*003c*/ 	.byte	0x03, 0x1b
        /*003e*/ 	.short	0x00ff


	//----- nvinfo : EIATTR_NUM_BARRIERS
	.align		4
        /*0040*/ 	.byte	0x02, 0x4c
        /*0042*/ 	.byte	0x01
	.zero		1


	//----- nvinfo : EIATTR_MERCURY_ISA_VERSION
	.align		4
        /*0044*/ 	.byte	0x03, 0x5f
        /*0046*/ 	.short	0x0101


	//----- nvinfo : EIATTR_VRC_CTA_INIT_COUNT
	.align		4
        /*0048*/ 	.byte	0x02, 0x4a
	.zero		1
	.zero		1


	//----- nvinfo : EIATTR_EXIT_INSTR_OFFSETS
	.align		4
        /*004c*/ 	.byte	0x04, 0x1c
        /*004e*/ 	.short	(.L_90 - .L_89)


	//   ....[0]....
.L_89:
        /*0050*/ 	.word	0x00000080


	//   ....[1]....
        /*0054*/ 	.word	0x00000210


	//   ....[2]....
        /*0058*/ 	.word	0x00000260


	//----- nvinfo : EIATTR_CBANK_PARAM_SIZE
	.align		4
.L_90:
        /*005c*/ 	.byte	0x03, 0x19
        /*005e*/ 	.short	0x0014


	//----- nvinfo : EIATTR_PARAM_CBANK
	.align		4
        /*0060*/ 	.byte	0x04, 0x0a
        /*0062*/ 	.short	(.L_92 - .L_91)
	.align		4
.L_91:
        /*0064*/ 	.word	index@(.nv.constant0._Z16gpu_compute_histPhPii)
        /*0068*/ 	.short	0x0380
        /*006a*/ 	.short	0x0014


	//----- nvinfo : EIATTR_SW_WAR
	.align		4
.L_92:
        /*006c*/ 	.byte	0x04, 0x36
        /*006e*/ 	.short	(.L_94 - .L_93)
.L_93:
        /*0070*/ 	.word	0x00000008
.L_94:


//--------------------- .nv.callgraph             --------------------------
	.section	.nv.callgraph,"",@"SHT_CUDA_CALLGRAPH"
	.align	4
	.sectionentsize	8
	.align		4
        /*0000*/ 	.word	0x00000000
	.align		4
        /*0004*/ 	.word	0xffffffff
	.align		4
        /*0008*/ 	.word	0x00000000
	.align		4
        /*000c*/ 	.word	0xfffffffe
	.align		4
        /*0010*/ 	.word	0x00000000
	.align		4
        /*0014*/ 	.word	0xfffffffd
	.align		4
        /*0018*/ 	.word	0x00000000
	.align		4
        /*001c*/ 	.word	0xfffffffc


//--------------------- .nv.constant4             --------------------------
	.section	.nv.constant4,"a",@progbits
	.align	8
	.align		8
.nv.constant4:
        /*0000*/ 	.dword	_ZN34_INTERNAL_b61aa834_4_k_cu_913366e74cuda3std3__45__cpo5beginE
	.align		8
        /*0008*/ 	.dword	_ZN34_INTERNAL_b61aa834_4_k_cu_913366e74cuda3std3__45__cpo3endE
	.align		8
        /*0010*/ 	.dword	_ZN34_INTERNAL_b61aa834_4_k_cu_913366e74cuda3std3__45__cpo6cbeginE
	.align		8
        /*0018*/ 	.dword	_ZN34_INTERNAL_b61aa834_4_k_cu_913366e74cuda3std3__45__cpo4cendE
	.align		8
        /*0020*/ 	.dword	_ZN34_INTERNAL_b61aa834_4_k_cu_913366e74cuda3std3__45__cpo6rbeginE
	.align		8
        /*0028*/ 	.dword	_ZN34_INTERNAL_b61aa834_4_k_cu_913366e74cuda3std3__45__cpo4rendE
	.align		8
        /*0030*/ 	.dword	_ZN34_INTERNAL_b61aa834_4_k_cu_913366e74cuda3std3__45__cpo7crbeginE
	.align		8
        /*0038*/ 	.dword	_ZN34_INTERNAL_b61aa834_4_k_cu_913366e74cuda3std3__45__cpo5crendE
	.align		8
        /*0040*/ 	.dword	_ZN34_INTERNAL_b61aa834_4_k_cu_913366e74cuda3std3__436_GLOBAL__N__b61aa834_4_k_cu_913366e76ignoreE
	.align		8
        /*0048*/ 	.dword	_ZN34_INTERNAL_b61aa834_4_k_cu_913366e74cuda3std3__419piecewise_constructE
	.align		8
        /*0050*/ 	.dword	_ZN34_INTERNAL_b61aa834_4_k_cu_913366e74cuda3std3__48in_placeE
	.align		8
        /*0058*/ 	.dword	_ZN34_INTERNAL_b61aa834_4_k_cu_913366e74cuda3std3__420unreachable_sentinelE
	.align		8
        /*0060*/ 	.dword	_ZN34_INTERNAL_b61aa834_4_k_cu_913366e74cuda3std3__47nulloptE
	.align		8
        /*0068*/ 	.dword	_ZN34_INTERNAL_b61aa834_4_k_cu_913366e74cuda3std3__48unexpectE
	.align		8
        /*0070*/ 	.dword	_ZN34_INTERNAL_b61aa834_4_k_cu_913366e74cuda3std6ranges3__45__cpo4swapE
	.align		8
        /*0078*/ 	.dword	_ZN34_INTERNAL_b61aa834_4_k_cu_913366e74cuda3std6ranges3__45__cpo9iter_moveE
	.align		8
        /*0080*/ 	.dword	_ZN34_INTERNAL_b61aa834_4_k_cu_913366e74cuda3std6ranges3__45__cpo5beginE
	.align		8
        /*0088*/ 	.dword	_ZN34_INTERNAL_b61aa834_4_k_cu_913366e74cuda3std6ranges3__45__cpo3endE
	.align		8
        /*0090*/ 	.dword	_ZN34_INTERNAL_b61aa834_4_k_cu_913366e74cuda3std6ranges3__45__cpo6cbeginE
	.align		8
        /*0098*/ 	.dword	_ZN34_INTERNAL_b61aa834_4_k_cu_913366e74cuda3std6ranges3__45__cpo4cendE
	.align		8
        /*00a0*/ 	.dword	_ZN34_INTERNAL_b61aa834_4_k_cu_913366e74cuda3std6ranges3__45__cpo7advanceE
	.align		8
        /*00a8*/ 	.dword	_ZN34_INTERNAL_b61aa834_4_k_cu_913366e74cuda3std6ranges3__45__cpo9iter_swapE
	.align		8
        /*00b0*/ 	.dword	_ZN34_INTERNAL_b61aa834_4_k_cu_913366e74cuda3std6ranges3__45__cpo4nextE
	.align		8
        /*00b8*/ 	.dword	_ZN34_INTERNAL_b61aa834_4_k_cu_913366e74cuda3std6ranges3__45__cpo4prevE
	.align		8
        /*00c0*/ 	.dword	_ZN34_INTERNAL_b61aa834_4_k_cu_913366e74cuda3std6ranges3__45__cpo4dataE
	.align		8
        /*00c8*/ 	.dword	_ZN34_INTERNAL_b61aa834_4_k_cu_913366e74cuda3std6ranges3__45__cpo5cdataE
	.align		8
        /*00d0*/ 	.dword	_ZN34_INTERNAL_b61aa834_4_k_cu_913366e74cuda3std6ranges3__45__cpo4sizeE
	.align		8
        /*00d8*/ 	.dword	_ZN34_INTERNAL_b61aa834_4_k_cu_913366e74cuda3std6ranges3__45__cpo5ssizeE
	.align		8
        /*00e0*/ 	.dword	_ZN34_INTERNAL_b61aa834_4_k_cu_913366e74cuda3std6ranges3__45__cpo8distanceE
	.align		8
        /*00e8*/ 	.dword	_ZN34_INTERNAL_b61aa834_4_k_cu_913366e76thrust24THRUST_300001_SM_1000_NS8cuda_cub3parE
	.align		8
        /*00f0*/ 	.dword	_ZN34_INTERNAL_b61aa834_4_k_cu_913366e76thrust24THRUST_300001_SM_1000_NS8cuda_cub10par_nosyncE
	.align		8
        /*00f8*/ 	.dword	_ZN34_INTERNAL_b61aa834_4_k_cu_913366e76thrust24THRUST_300001_SM_1000_NS6system6detail10sequential3seqE
	.align		8
        /*0100*/ 	.dword	_ZN34_INTERNAL_b61aa834_4_k_cu_913366e76thrust24THRUST_300001_SM_1000_NS12placeholders2_1E
	.align		8
        /*0108*/ 	.dword	_ZN34_INTERNAL_b61aa834_4_k_cu_913366e76thrust24THRUST_300001_SM_1000_NS12placeholders2_2E
	.align		8
        /*0110*/ 	.dword	_ZN34_INTERNAL_b61aa834_4_k_cu_913366e76thrust24THRUST_300001_SM_1000_NS12placeholders2_3E
	.align		8
        /*0118*/ 	.dword	_ZN34_INTERNAL_b61aa834_4_k_cu_913366e76thrust24THRUST_300001_SM_1000_NS12placeholders2_4E
	.align		8
        /*0120*/ 	.dword	_ZN34_INTERNAL_b61aa834_4_k_cu_913366e76thrust24THRUST_300001_SM_1000_NS12placeholders2_5E
	.align		8
        /*0128*/ 	.dword	_ZN34_INTERNAL_b61aa834_4_k_cu_913366e76thrust24THRUST_300001_SM_1000_NS12placeholders2_6E
	.align		8
        /*0130*/ 	.dword	_ZN34_INTERNAL_b61aa834_4_k_cu_913366e76thrust24THRUST_300001_SM_1000_NS12placeholders2_7E
	.align		8
        /*0138*/ 	.dword	_ZN34_INTERNAL_b61aa834_4_k_cu_913366e76thrust24THRUST_300001_SM_1000_NS12placeholders2_8E
	.align		8
        /*0140*/ 	.dword	_ZN34_INTERNAL_b61aa834_4_k_cu_913366e76thrust24THRUST_300001_SM_1000_NS12placeholders2_9E
	.align		8
        /*0148*/ 	.dword	_ZN34_INTERNAL_b61aa834_4_k_cu_913366e76thrust24THRUST_300001_SM_1000_NS12placeholders3_10E
	.align		8
        /*0150*/ 	.dword	_ZN34_INTERNAL_b61aa834_4_k_cu_913366e76thrust24THRUST_300001_SM_1000_NS3seqE


//--------------------- .text._ZN3cub18CUB_300001_SM_10006detail8for_each13static_kernelINS2_12policy_hub_t12policy_500_tEmN6thrust24THRUST_300001_SM_1000_NS8cuda_cub20__uninitialized_fill7functorINS7_10device_ptrIiEEiEEEEvT0_T1_ --------------------------
	.section	.text._ZN3cub18CUB_300001_SM_10006detail8for_each13static_kernelINS2_12policy_hub_t12policy_500_tEmN6thrust24THRUST_300001_SM_1000_NS8cuda_cub20__uninitialized_fill7functorINS7_10device_ptrIiEEiEEEEvT0_T1_,"ax",@progbits
	.align	128
        .global         _ZN3cub18CUB_300001_SM_10006detail8for_each13static_kernelINS2_12policy_hub_t12policy_500_tEmN6thrust24THRUST_300001_SM_1000_NS8cuda_cub20__uninitialized_fill7functorINS7_10device_ptrIiEEiEEEEvT0_T1_
        .type           _ZN3cub18CUB_300001_SM_10006detail8for_each13static_kernelINS2_12policy_hub_t12policy_500_tEmN6thrust24THRUST_300001_SM_1000_NS8cuda_cub20__uninitialized_fill7functorINS7_10device_ptrIiEEiEEEEvT0_T1_,@function
        .size           _ZN3cub18CUB_300001_SM_10006detail8for_each13static_kernelINS2_12policy_hub_t12policy_500_tEmN6thrust24THRUST_300001_SM_1000_NS8cuda_cub20__uninitialized_fill7functorINS7_10device_ptrIiEEiEEEEvT0_T1_,(.L_x_4 - _ZN3cub18CUB_300001_SM_10006detail8for_each13static_kernelINS2_12policy_hub_t12policy_500_tEmN6thrust24THRUST_300001_SM_1000_NS8cuda_cub20__uninitialized_fill7functorINS7_10device_ptrIiEEiEEEEvT0_T1_)
        .other          _ZN3cub18CUB_300001_SM_10006detail8for_each13static_kernelINS2_12policy_hub_t12policy_500_tEmN6thrust24THRUST_300001_SM_1000_NS8cuda_cub20__uninitialized_fill7functorINS7_10device_ptrIiEEiEEEEvT0_T1_,@"STO_CUDA_ENTRY STV_DEFAULT"
_ZN3cub18CUB_300001_SM_10006detail8for_each13static_kernelINS2_12policy_hub_t12policy_500_tEmN6thrust24THRUST_300001_SM_1000_NS8cuda_cub20__uninitialized_fill7functorINS7_10device_ptrIiEEiEEEEvT0_T1_:
.text._ZN3cub18CUB_300001_SM_10006detail8for_each13static_kernelINS2_12policy_hub_t12policy_500_tEmN6thrust24THRUST_300001_SM_1000_NS8cuda_cub20__uninitialized_fill7functorINS7_10device_ptrIiEEiEEEEvT0_T1_:
[----:B------:R-:W-:Y:S08]  /*0000*/  LDC R1, c[0x0][0x37c] ;  /* 0x0000df00ff017b82 */ /* 0x000ff00000000800 */
[----:B------:R-:W0:Y:S01]  /*0010*/  S2UR UR4, SR_CTAID.X ;  /* 0x00000000000479c3 */ /* 0x000e220000002500 */
[----:B------:R-:W1:Y:S01]  /*0020*/  LDCU.64 UR6, c[0x0][0x380] ;  /* 0x00007000ff0677ac */ /* 0x000e620008000a00 */
[----:B------:R-:W2:Y:S01]  /*0030*/  LDCU.64 UR8, c[0x0][0x358] ;  /* 0x00006b00ff0877ac */ /* 0x000ea20008000a00 */
[----:B0-----:R-:W-:-:S04]  /*0040*/  UIMAD.WIDE.U32 UR4, UR4, 0x200, URZ ;  /* 0x00000200040478a5 */ /* 0x001fc8000f8e00ff */
[----:B-1----:R-:W-:-:S04]  /*0050*/  UIADD3 UR6, UP0, UPT, -UR4, UR6, URZ ;  /* 0x0000000604067290 */ /* 0x002fc8000ff1e1ff */
[----:B------:R-:W-:Y:S02]  /*0060*/  UIADD3.X UR7, UPT, UPT, ~UR5, UR7, URZ, UP0, !UPT ;  /* 0x0000000705077290 */ /* 0x000fe400087fe5ff */
[----:B------:R-:W-:-:S04]  /*0070*/  UISETP.GE.U32.AND UP0, UPT, UR6, 0x200, UPT ;  /* 0x000002000600788c */ /* 0x000fc8000bf06070 */
[----:B------:R-:W-:-:S09]  /*0080*/  UISETP.GE.U32.AND.EX UP0, UPT, UR7, URZ, UPT, UP0 ;  /* 0x000000ff0700728c */ /* 0x000fd2000bf06100 */
[----:B--2---:R-:W-:Y:S05]  /*0090*/  BRA.U !UP0, `(.L_x_0) ;  /* 0x0000000108287547 */ /* 0x004fea000b800000 */
[----:B------:R-:W0:Y:S01]  /*00a0*/  S2R R0, SR_TID.X ;  /* 0x0000000000007919 */ /* 0x000e220000002100 */
[----:B------:R-:W1:Y:S01]  /*00b0*/  LDCU.64 UR6, c[0x0][0x388] ;  /* 0x00007100ff0677ac */ /* 0x000e620008000a00 */
[----:B------:R-:W2:Y:S01]  /*00c0*/  LDC R5, c[0x0][0x390] ;  /* 0x0000e400ff057b82 */ /* 0x000ea20000000800 */
[----:B0-----:R-:W-:-:S05]  /*00d0*/  IADD3 R0, P0, PT, R0, UR4, RZ ;  /* 0x0000000400007c10 */ /* 0x001fca000ff1e0ff */
[----:B------:R-:W-:Y:S01]  /*00e0*/  IMAD.X R3, RZ, RZ, UR5, P0 ;  /* 0x00000005ff037e24 */ /* 0x000fe200080e06ff */
[----:B-1----:R-:W-:-:S04]  /*00f0*/  LEA R2, P0, R0, UR6, 0x2 ;  /* 0x0000000600027c11 */ /* 0x002fc8000f8010ff */
[----:B------:R-:W-:-:S05]  /*0100*/  LEA.HI.X R3, R0, UR7, R3, 0x2, P0 ;  /* 0x0000000700037c11 */ /* 0x000fca00080f1403 */
[----:B--2---:R-:W-:Y:S04]  /*0110*/  STG.E desc[UR8][R2.64], R5 ;  /* 0x0000000502007986 */ /* 0x004fe8000c101908 */
[----:B------:R-:W-:Y:S01]  /*0120*/  STG.E desc[UR8][R2.64+0x400], R5 ;  /* 0x0004000502007986 */ /* 0x000fe2000c101908 */
[----:B------:R-:W-:Y:S05]  /*0130*/  EXIT ;  /* 0x000000000000794d */ /* 0x000fea0003800000 */
.L_x_0:
[----:B------:R-:W0:Y:S01]  /*0140*/  S2R R0, SR_TID.X ;  /* 0x0000000000007919 */ /* 0x000e220000002100 */
[----:B------:R-:W-:Y:S01]  /*0150*/  IMAD.U32 R2, RZ, RZ, UR7 ;  /* 0x00000007ff027e24 */ /* 0x000fe2000f8e00ff */
[----:B------:R-:W1:Y:S01]  /*0160*/  LDCU.64 UR10, c[0x0][0x388] ;  /* 0x00007100ff0a77ac */ /* 0x000e620008000a00 */
[----:B------:R-:W-:Y:S01]  /*0170*/  IMAD.U32 R4, RZ, RZ, UR7 ;  /* 0x00000007ff047e24 */ /* 0x000fe2000f8e00ff */
[----:B0-----:R-:W-:-:S04]  /*0180*/  ISETP.LT.U32.AND P0, PT, R0, UR6, PT ;  /* 0x0000000600007c0c */ /* 0x001fc8000bf01070 */
[----:B------:R-:W-:Y:S01]  /*0190*/  ISETP.GT.U32.AND.EX P0, PT, R2, RZ, PT, P0 ;  /* 0x000000ff0200720c */ /* 0x000fe20003f04100 */
[C---:B------:R-:W-:Y:S01]  /*01a0*/  VIADD R2, R0.reuse, 0x100 ;  /* 0x0000010000027836 */ /* 0x040fe20000000000 */
[----:B------:R-:W-:-:S04]  /*01b0*/  IADD3 R0, P2, PT, R0, UR4, RZ ;  /* 0x0000000400007c10 */ /* 0x000fc8000ff5e0ff */
[----:B------:R-:W-:Y:S01]  /*01c0*/  ISETP.LT.U32.AND P1, PT, R2, UR6, PT ;  /* 0x0000000602007c0c */ /* 0x000fe2000bf21070 */
[----:B------:R-:W-:Y:S01]  /*01d0*/  IMAD.X R3, RZ, RZ, UR5, P2 ;  /* 0x00000005ff037e24 */ /* 0x000fe200090e06ff */
[----:B-1----:R-:W-:Y:S02]  /*01e0*/  LEA R2, P2, R0, UR10, 0x2 ;  /* 0x0000000a00027c11 */ /* 0x002fe4000f8410ff */
[----:B------:R-:W-:Y:S02]  /*01f0*/  ISETP.GT.U32.AND.EX P1, PT, R4, RZ, PT, P1 ;  /* 0x000000ff0400720c */ /* 0x000fe40003f24110 */
[----:B------:R-:W-:Y:S01]  /*0200*/  LEA.HI.X R3, R0, UR11, R3, 0x2, P2 ;  /* 0x0000000b00037c11 */ /* 0x000fe200090f1403 */
[----:B------:R-:W0:Y:S04]  /*0210*/  @P0 LDC R5, c[0x0][0x390] ;  /* 0x0000e400ff050b82 */ /* 0x000e280000000800 */
[----:B0-----:R0:W-:Y:S06]  /*0220*/  @P0 STG.E desc[UR8][R2.64], R5 ;  /* 0x0000000502000986 */ /* 0x0011ec000c101908 */
[----:B------:R-:W-:Y:S05]  /*0230*/  @!P1 EXIT ;  /* 0x000000000000994d */ /* 0x000fea0003800000 */
[----:B0-----:R-:W0:Y:S02]  /*0240*/  LDC R5, c[0x0][0x390] ;  /* 0x0000e400ff057b82 */ /* 0x001e240000000800 */
[----:B0-----:R-:W-:Y:S01]  /*0250*/  STG.E desc[UR8][R2.64+0x400], R5 ;  /* 0x0004000502007986 */ /* 0x001fe2000c101908 */
[----:B------:R-:W-:Y:S05]  /*0260*/  EXIT ;  /* 0x000000000000794d */ /* 0x000fea0003800000 */
.L_x_1:
[----:B------:R-:W-:-:S00]  /*0270*/  BRA `(.L_x_1) ;  /* 0xfffffffc00fc7947 */ /* 0x000fc0000383ffff */
[----:B------:R-:W-:-:S00]  /*0280*/  NOP ;  /* 0x0000000000007918 */ /* 0x000fc00000000000 */
[----:B------:R-:W-:-:S00]  /*0290*/  NOP ;  /* 0x0000000000007918 */ /* 0x000fc00000000000 */
[----:B------:R-:W-:-:S00]  /*02a0*/  NOP ;  /* 0x0000000000007918 */ /* 0x000fc00000000000 */
[----:B------:R-:W-:-:S00]  /*02b0*/  NOP ;  /* 0x0000000000007918 */ /* 0x000fc00000000000 */
[----:B------:R-:W-:-:S00]  /*02c0*/  NOP ;  /* 0x0000000000007918 */ /* 0x000fc00000000000 */
[----:B------:R-:W-:-:S00]  /*02d0*/  NOP ;  /* 0x0000000000007918 */ /* 0x000fc00000000000 */
[----:B------:R-:W-:-:S00]  /*02e0*/  NOP ;  /* 0x0000000000007918 */ /* 0x000fc00000000000 */
[----:B------:R-:W-:-:S00]  /*02f0*/  NOP ;  /* 0x0000000000007918 */ /* 0x000fc00000000000 */
.L_x_4:


//--------------------- .text._ZN3cub18CUB_300001_SM_10006detail11EmptyKernelIvEEvv --------------------------
	.section	.text._ZN3cub18CUB_300001_SM_10006detail11EmptyKernelIvEEvv,"ax",@progbits
	.align	128
        .global         _ZN3cub18CUB_300001_SM_10006detail11EmptyKernelIvEEvv
        .type           _ZN3cub18CUB_300001_SM_10006detail11EmptyKernelIvEEvv,@function
        .size           _ZN3cub18CUB_300001_SM_10006detail11EmptyKernelIvEEvv,(.L_x_5 - _ZN3cub18CUB_300001_SM_10006detail11EmptyKernelIvEEvv)
        .other          _ZN3cub18CUB_300001_SM_10006detail11EmptyKernelIvEEvv,@"STO_CUDA_ENTRY STV_DEFAULT"
_ZN3cub18CUB_300001_SM_10006detail11EmptyKernelIvEEvv:
.text._ZN3cub18CUB_300001_SM_10006detail11EmptyKernelIvEEvv:
[----:B------:R-:W-:Y:S01]  /*0000*/  LDC R1, c[0x0][0x37c] ;  /* 0x0000df00ff017b82 */ /* 0x000fe20000000800 */
[----:B------:R-:W-:Y:S05]  /*0010*/  EXIT ;  /* 0x000000000000794d */ /* 0x000fea0003800000 */
.L_x_2:
        /* <DEDUP_REMOVED lines=14> */
.L_x_5:


//--------------------- .text._Z16gpu_compute_histPhPii --------------------------
	.section	.text._Z16gpu_compute_histPhPii,"ax",@progbits
	.align	128
        .global         _Z16gpu_compute_histPhPii
        .type           _Z16gpu_compute_histPhPii,@function
        .size           _Z16gpu_compute_histPhPii,(.L_x_6 - _Z16gpu_compute_histPhPii)
        .other          _Z16gpu_compute_histPhPii,@"STO_CUDA_ENTRY STV_DEFAULT"
_Z16gpu_compute_histPhPii:
.text._Z16gpu_compute_histPhPii:
[----:B------:R-:W-:Y:S01]  /*0000*/  LDC R1, c[0x0][0x37c] ;  /* 0x0000df00ff017b82 */ /* 0x000fe20000000800 */
[----:B------:R-:W0:Y:S07]  /*0010*/  S2R R9, SR_TID.X ;  /* 0x0000000000097919 */ /* 0x000e2e0000002100 */
[----:B------:R-:W0:Y:S01]  /*0020*/  S2UR UR4, SR_CTAID.X ;  /* 0x00000000000479c3 */ /* 0x000e220000002500 */
[----:B------:R-:W1:Y:S07]  /*0030*/  LDCU UR5, c[0x0][0x390] ;  /* 0x00007200ff0577ac */ /* 0x000e6e0008000800 */
[----:B------:R-:W0:Y:S02]  /*0040*/  LDC R0, c[0x0][0x360] ;  /* 0x0000d800ff007b82 */ /* 0x000e240000000800 */
[----:B0-----:R-:W-:-:S04]  /*0050*/  IMAD R5, R0, UR4, R9 ;  /* 0x0000000400057c24 */ /* 0x001fc8000f8e0209 */
[----:B------:R-:W-:-:S05]  /*0060*/  IMAD.SHL.U32 R0, R5, 0x4, RZ ;  /* 0x0000000405007824 */ /* 0x000fca00078e00ff */
[----:B-1----:R-:W-:-:S13]  /*0070*/  ISETP.GE.AND P0, PT, R0, UR5, PT ;  /* 0x0000000500007c0c */ /* 0x002fda000bf06270 */
[----:B------:R-:W-:Y:S05]  /*0080*/  @P0 EXIT ;  /* 0x000000000000094d */ /* 0x000fea0003800000 */
[----:B------:R-:W0:Y:S01]  /*0090*/  S2UR UR5, SR_CgaCtaId ;  /* 0x00000000000579c3 */ /* 0x000e220000008800 */
[----:B------:R-:W-:Y:S01]  /*00a0*/  ISETP.GT.U32.AND P0, PT, R9, 0xff, PT ;  /* 0x000000ff0900780c */ /* 0x000fe20003f04070 */
[----:B------:R-:W-:Y:S01]  /*00b0*/  UMOV UR4, 0x400 ;  /* 0x0000040000047882 */ /* 0x000fe20000000000 */
[----:B------:R-:W1:Y:S05]  /*00c0*/  LDCU.64 UR6, c[0x0][0x358] ;  /* 0x00006b00ff0677ac */ /* 0x000e6a0008000a00 */
[----:B------:R-:W2:Y:S01]  /*00d0*/  LDC.64 R2, c[0x0][0x380] ;  /* 0x0000e000ff027b82 */ /* 0x000ea20000000a00 */
[----:B0-----:R-:W-:-:S06]  /*00e0*/  ULEA UR4, UR5, UR4, 0x18 ;  /* 0x0000000405047291 */ /* 0x001fcc000f8ec0ff */
[----:B------:R-:W-:Y:S01]  /*00f0*/  LEA R0, R9, UR4, 0x2 ;  /* 0x0000000409007c11 */ /* 0x000fe2000f8e10ff */
[----:B--2---:R-:W-:-:S04]  /*0100*/  IMAD.WIDE R2, R5, 0x4, R2 ;  /* 0x0000000405027825 */ /* 0x004fc800078e0202 */
[----:B------:R0:W-:Y:S01]  /*0110*/  @!P0 STS [R0], RZ ;  /* 0x000000ff00008388 */ /* 0x0001e20000000800 */
[----:B------:R-:W-:Y:S06]  /*0120*/  BAR.SYNC.DEFER_BLOCKING 0x0 ;  /* 0x0000000000007b1d */ /* 0x000fec0000010000 */
[----:B-1----:R-:W2:Y:S02]  /*0130*/  LDG.E R2, desc[UR6][R2.64] ;  /* 0x0000000602027981 */ /* 0x002ea4000c1e1900 */
[C---:B--2---:R-:W-:Y:S02]  /*0140*/  PRMT R4, R2.reuse, 0x7770, RZ ;  /* 0x0000777002047816 */ /* 0x044fe400000000ff */
[----:B------:R-:W-:-:S02]  /*0150*/  PRMT R5, R2, 0x7771, RZ ;  /* 0x0000777102057816 */ /* 0x000fc400000000ff */
[C---:B------:R-:W-:Y:S02]  /*0160*/  PRMT R6, R2.reuse, 0x7772, RZ ;  /* 0x0000777202067816 */ /* 0x040fe400000000ff */
[----:B------:R-:W-:Y:S02]  /*0170*/  PRMT R7, R2, 0x7773, RZ ;  /* 0x0000777302077816 */ /* 0x000fe400000000ff */
[----:B------:R-:W-:Y:S02]  /*0180*/  LEA R4, R4, UR4, 0x2 ;  /* 0x0000000404047c11 */ /* 0x000fe4000f8e10ff */
[----:B------:R-:W-:Y:S02]  /*0190*/  LEA R5, R5, UR4, 0x2 ;  /* 0x0000000405057c11 */ /* 0x000fe4000f8e10ff */
[----:B------:R-:W-:Y:S01]  /*01a0*/  LEA R6, R6, UR4, 0x2 ;  /* 0x0000000406067c11 */ /* 0x000fe2000f8e10ff */
[----:B------:R0:W-:Y:S01]  /*01b0*/  ATOMS.POPC.INC.32 RZ, [R4+URZ] ;  /* 0x0000000004ff7f8c */ /* 0x0001e2000d8000ff */
[----:B------:R-:W-:-:S03]  /*01c0*/  LEA R7, R7, UR4, 0x2 ;  /* 0x0000000407077c11 */ /* 0x000fc6000f8e10ff */
[----:B------:R0:W-:Y:S04]  /*01d0*/  ATOMS.POPC.INC.32 RZ, [R5+URZ] ;  /* 0x0000000005ff7f8c */ /* 0x0001e8000d8000ff */
[----:B------:R0:W-:Y:S04]  /*01e0*/  ATOMS.POPC.INC.32 RZ, [R6+URZ] ;  /* 0x0000000006ff7f8c */ /* 0x0001e8000d8000ff */
[----:B------:R0:W-:Y:S01]  /*01f0*/  ATOMS.POPC.INC.32 RZ, [R7+URZ] ;  /* 0x0000000007ff7f8c */ /* 0x0001e2000d8000ff */
[----:B------:R-:W-:Y:S06]  /*0200*/  BAR.SYNC.DEFER_BLOCKING 0x0 ;  /* 0x0000000000007b1d */ /* 0x000fec0000010000 */
[----:B------:R-:W-:Y:S05]  /*0210*/  @P0 EXIT ;  /* 0x000000000000094d */ /* 0x000fea0003800000 */
[----:B0-----:R-:W0:Y:S01]  /*0220*/  LDS R5, [R0] ;  /* 0x0000000000057984 */ /* 0x001e220000000800 */
[----:B------:R-:W1:Y:S02]  /*0230*/  LDC.64 R2, c[0x0][0x388] ;  /* 0x0000e200ff027b82 */ /* 0x000e640000000a00 */
[----:B-1----:R-:W-:-:S05]  /*0240*/  IMAD.WIDE.U32 R2, R9, 0x4, R2 ;  /* 0x0000000409027825 */ /* 0x002fca00078e0002 */
[----:B0-----:R-:W-:Y:S01]  /*0250*/  REDG.E.ADD.STRONG.GPU desc[UR6][R2.64], R5 ;  /* 0x000000050200798e */ /* 0x001fe2000c12e106 */
[----:B------:R-:W-:Y:S05]  /*0260*/  EXIT ;  /* 0x000000000000794d */ /* 0x000fea0003800000 */
.L_x_3:
        /* <DEDUP_REMOVED lines=9> */
.L_x_6:


//--------------------- .nv.shared.reserved.0     --------------------------
	.section	.nv.shared.reserved.0,"aw",@nobits
	.weak		__nv_reservedSMEM_offset_0_alias
	.size		__nv_reservedSMEM_offset_0_alias, 0, 64
	.other		__nv_reservedSMEM_offset_0_alias,@"STO_CUDA_RESERVED_SHARED STV_DEFAULT"
__nv_reservedSMEM_offset_0_alias:
	.zero		0
	.zero		64


//--------------------- .nv.global                --------------------------
	.section	.nv.global,"aw",@nobits
.nv.global:
	.type		_ZN34_INTERNAL_b61aa834_4_k_cu_913366e76thrust24THRUST_300001_SM_1000_NS3seqE,@object
	.size		_ZN34_INTERNAL_b61aa834_4_k_cu_913366e76thrust24THRUST_300001_SM_1000_NS3seqE,(_ZN34_INTERNAL_b61aa834_4_k_cu_913366e74cuda3std3__48in_placeE - _ZN34_INTERNAL_b61aa834_4_k_cu_913366e76thrust24THRUST_300001_SM_1000_NS3seqE)
_ZN34_INTERNAL_b61aa834_4_k_cu_913366e76thrust24THRUST_300001_SM_1000_NS3seqE:
	.zero		1
	.type		_ZN34_INTERNAL_b61aa834_4_k_cu_913366e74cuda3std3__48in_placeE,@object
	.size		_ZN34_INTERNAL_b61aa834_4_k_cu_913366e74cuda3std3__48in_placeE,(_ZN34_INTERNAL_b61aa834_4_k_cu_913366e74cuda3std6ranges3__45__cpo4sizeE - _ZN34_INTERNAL_b61aa834_4_k_cu_913366e74cuda3std3__48in_placeE)
_ZN34_INTERNAL_b61aa834_4_k_cu_913366e74cuda3std3__48in_placeE:
	.zero		1
	.type		_ZN34_INTERNAL_b61aa834_4_k_cu_913366e74cuda3std6ranges3__45__cpo4sizeE,@object
	.size		_ZN34_INTERNAL_b61aa834_4_k_cu_913366e74cuda3std6ranges3__45__cpo4sizeE,(_ZN34_INTERNAL_b61aa834_4_k_cu_913366e76thrust24THRUST_300001_SM_1000_NS12placeholders2_3E - _ZN34_INTERNAL_b61aa834_4_k_cu_913366e74cuda3std6ranges3__45__cpo4sizeE)
_ZN34_INTERNAL_b61aa834_4_k_cu_913366e74cuda3std6ranges3__45__cpo4sizeE:
	.zero		1
	.type		_ZN34_INTERNAL_b61aa834_4_k_cu_913366e76thrust24THRUST_300001_SM_1000_NS12placeholders2_3E,@object
	.size		_ZN34_INTERNAL_b61aa834_4_k_cu_913366e76thrust24THRUST_300001_SM_1000_NS12placeholders2_3E,(_ZN34_INTERNAL_b61aa834_4_k_cu_913366e74cuda3std3__45__cpo6cbeginE - _ZN34_INTERNAL_b61aa834_4_k_cu_913366e76thrust24THRUST_300001_SM_1000_NS12placeholders2_3E)
_ZN34_INTERNAL_b61aa834_4_k_cu_913366e76thrust24THRUST_300001_SM_1000_NS12placeholders2_3E:
	.zero		1
	.type		_ZN34_INTERNAL_b61aa834_4_k_cu_913366e74cuda3std3__45__cpo6cbeginE,@object
	.size		_ZN34_INTERNAL_b61aa834_4_k_cu_913366e74cuda3std3__45__cpo6cbeginE,(_ZN34_INTERNAL_b61aa834_4_k_cu_913366e74cuda3std6ranges3__45__cpo6cbeginE - _ZN34_INTERNAL_b61aa834_4_k_cu_913366e74cuda3std3__45__cpo6cbeginE)
_ZN34_INTERNAL_b61aa834_4_k_cu_913366e74cuda3std3__45__cpo6cbeginE:
	.zero		1
	.type		_ZN34_INTERNAL_b61aa834_4_k_cu_913366e74cuda3std6ranges3__45__cpo6cbeginE,@object
	.size		_ZN34_INTERNAL_b61aa834_4_k_cu_913366e74cuda3std6ranges3__45__cpo6cbeginE,(_ZN34_INTERNAL_b61aa834_4_k_cu_913366e76thrust24THRUST_300001_SM_1000_NS12placeholders2_7E - _ZN34_INTERNAL_b61aa834_4_k_cu_913366e74cuda3std6ranges3__45__cpo6cbeginE)
_ZN34_INTERNAL_b61aa834_4_k_cu_913366e74cuda3std6ranges3__45__cpo6cbeginE:
	.zero		1
	.type		_ZN34_INTERNAL_b61aa834_4_k_cu_913366e76thrust24THRUST_300001_SM_1000_NS12placeholders2_7E,@object
	.size		_ZN34_INTERNAL_b61aa834_4_k_cu_913366e76thrust24THRUST_300001_SM_1000_NS12placeholders2_7E,(_ZN34_INTERNAL_b61aa834_4_k_cu_913366e74cuda3std3__45__cpo7crbeginE - _ZN34_INTERNAL_b61aa834_4_k_cu_913366e76thrust24THRUST_300001_SM_1000_NS12placeholders2_7E)
_ZN34_INTERNAL_b61aa834_4_k_cu_913366e76thrust24THRUST_300001_SM_1000_NS12placeholders2_7E:
	.zero		1
	.type		_ZN34_INTERNAL_b61aa834_4_k_cu_913366e74cuda3std3__45__cpo7crbeginE,@object
	.size		_ZN34_INTERNAL_b61aa834_4_k_cu_913366e74cuda3std3__45__cpo7crbeginE,(_ZN34_INTERNAL_b61aa834_4_k_cu_913366e74cuda3std6ranges3__45__cpo4nextE - _ZN34_INTERNAL_b61aa834_4_k_cu_913366e74cuda3std3__45__cpo7crbeginE)
_ZN34_INTERNAL_b61aa834_4_k_cu_913366e74cuda3std3__45__cpo7crbeginE:
	.zero		1
	.type		_ZN34_INTERNAL_b61aa834_4_k_cu_913366e74cuda3std6ranges3__45__cpo4nextE,@object
	.size		_ZN34_INTERNAL_b61aa834_4_k_cu_913366e74cuda3std6ranges3__45__cpo4nextE,(_ZN34_INTERNAL_b61aa834_4_k_cu_913366e74cuda3std6ranges3__45__cpo4swapE - _ZN34_INTERNAL_b61aa834_4_k_cu_913366e74cuda3std6ranges3__45__cpo4nextE)
_ZN34_INTERNAL_b61aa834_4_k_cu_913366e74cuda3std6ranges3__45__cpo4nextE:
	.zero		1
	.type		_ZN34_INTERNAL_b61aa834_4_k_cu_913366e74cuda3std6ranges3__45__cpo4swapE,@object
	.size		_ZN34_INTERNAL_b61aa834_4_k_cu_913366e74cuda3std6ranges3__45__cpo4swapE,(_ZN34_INTERNAL_b61aa834_4_k_cu_913366e76thrust24THRUST_300001_SM_1000_NS8cuda_cub10par_nosyncE - _ZN34_INTERNAL_b61aa834_4_k_cu_913366e74cuda3std6ranges3__45__cpo4swapE)
_ZN34_INTERNAL_b61aa834_4_k_cu_913366e74cuda3std6ranges3__45__cpo4swapE:
	.zero		1
	.type		_ZN34_INTERNAL_b61aa834_4_k_cu_913366e76thrust24THRUST_300001_SM_1000_NS8cuda_cub10par_nosyncE,@object
	.size		_ZN34_INTERNAL_b61aa834_4_k_cu_913366e76thrust24THRUST_300001_SM_1000_NS8cuda_cub10par_nosyncE,(_ZN34_INTERNAL_b61aa834_4_k_cu_913366e76thrust24THRUST_300001_SM_1000_NS12placeholders2_9E - _ZN34_INTERNAL_b61aa834_4_k_cu_913366e76thrust24THRUST_300001_SM_1000_NS8cuda_cub10par_nosyncE)
_ZN34_INTERNAL_b61aa834_4_k_cu_913366e76thrust24THRUST_300001_SM_1000_NS8cuda_cub10par_nosyncE:
	.zero		1
	.type		_ZN34_INTERNAL_b61aa834_4_k_cu_913366e76thrust24THRUST_300001_SM_1000_NS12placeholders2_9E,@object
	.size		_ZN34_INTERNAL_b61aa834_4_k_cu_913366e76thrust24THRUST_300001_SM_1000_NS12placeholders2_9E,(_ZN34_INTERNAL_b61aa834_4_k_cu_913366e74cuda3std3__436_GLOBAL__N__b61aa834_4_k_cu_913366e76ignoreE - _ZN34_INTERNAL_b61aa834_4_k_cu_913366e76thrust24THRUST_300001_SM_1000_NS12placeholders2_9E)
_ZN34_INTERNAL_b61aa834_4_k_cu_913366e76thrust24THRUST_300001_SM_1000_NS12placeholders2_9E:
	.zero		1
	.type		_ZN34_INTERNAL_b61aa834_4_k_cu_913366e74cuda3std3__436_GLOBAL__N__b61aa834_4_k_cu_913366e76ignoreE,@object
	.size		_ZN34_INTERNAL_b61aa834_4_k_cu_913366e74cuda3std3__436_GLOBAL__N__b61aa834_4_k_cu_913366e76ignoreE,(_ZN34_INTERNAL_b61aa834_4_k_cu_913366e74cuda3std6ranges3__45__cpo4dataE - _ZN34_INTERNAL_b61aa834_4_k_cu_913366e74cuda3std3__436_GLOBAL__N__b61aa834_4_k_cu_913366e76ignoreE)
_ZN34_INTERNAL_b61aa834_4_k_cu_913366e74cuda3std3__436_GLOBAL__N__b61aa834_4_k_cu_913366e76ignoreE:
	.zero		1
	.type		_ZN34_INTERNAL_b61aa834_4_k_cu_913366e74cuda3std6ranges3__45__cpo4dataE,@object
	.size		_ZN34_INTERNAL_b61aa834_4_k_cu_913366e74cuda3std6ranges3__45__cpo4dataE,(_ZN34_INTERNAL_b61aa834_4_k_cu_913366e76thrust24THRUST_300001_SM_1000_NS12placeholders2_1E - _ZN34_INTERNAL_b61aa834_4_k_cu_913366e74cuda3std6ranges3__45__cpo4dataE)
_ZN34_INTERNAL_b61aa834_4_k_cu_913366e74cuda3std6ranges3__45__cpo4dataE:
	.zero		1
	.type		_ZN34_INTERNAL_b61aa834_4_k_cu_913366e76thrust24THRUST_300001_SM_1000_NS12placeholders2_1E,@object
	.size		_ZN34_INTERNAL_b61aa834_4_k_cu_913366e76thrust24THRUST_300001_SM_1000_NS12placeholders2_1E,(_ZN34_INTERNAL_b61aa834_4_k_cu_913366e74cuda3std3__45__cpo5beginE - _ZN34_INTERNAL_b61aa834_4_k_cu_913366e76thrust24THRUST_300001_SM_1000_NS12placeholders2_1E)
_ZN34_INTERNAL_b61aa834_4_k_cu_913366e76thrust24THRUST_300001_SM_1000_NS12placeholders2_1E:
	.zero		1
	.type		_ZN34_INTERNAL_b61aa834_4_k_cu_913366e74cuda3std3__45__cpo5beginE,@object
	.size		_ZN34_INTERNAL_b61aa834_4_k_cu_913366e74cuda3std3__45__cpo5beginE,(_ZN34_INTERNAL_b61aa834_4_k_cu_913366e74cuda3std6ranges3__45__cpo5beginE - _ZN34_INTERNAL_b61aa834_4_k_cu_913366e74cuda3std3__45__cpo5beginE)
_ZN34_INTERNAL_b61aa834_4_k_cu_913366e74cuda3std3__45__cpo5beginE:
	.zero		1
	.type		_ZN34_INTERNAL_b61aa834_4_k_cu_913366e74cuda3std6ranges3__45__cpo5beginE,@object
	.size		_ZN34_INTERNAL_b61aa834_4_k_cu_913366e74cuda3std6ranges3__45__cpo5beginE,(_ZN34_INTERNAL_b61aa834_4_k_cu_913366e76thrust24THRUST_300001_SM_1000_NS12placeholders2_5E - _ZN34_INTERNAL_b61aa834_4_k_cu_913366e74cuda3std6ranges3__45__cpo5beginE)
_ZN34_INTERNAL_b61aa834_4_k_cu_913366e74cuda3std6ranges3__45__cpo5beginE:
	.zero		1
	.type		_ZN34_INTERNAL_b61aa834_4_k_cu_913366e76thrust24THRUST_300001_SM_1000_NS12placeholders2_5E,@object
	.size		_ZN34_INTERNAL_b61aa834_4_k_cu_913366e76thrust24THRUST_300001_SM_1000_NS12placeholders2_5E,(_ZN34_INTERNAL_b61aa834_4_k_cu_913366e74cuda3std3__45__cpo6rbeginE - _ZN34_INTERNAL_b61aa834_4_k_cu_913366e76thrust24THRUST_300001_SM_1000_NS12placeholders2_5E)
_ZN34_INTERNAL_b61aa834_4_k_cu_913366e76thrust24THRUST_300001_SM_1000_NS12placeholders2_5E:
	.zero		1
	.type		_ZN34_INTERNAL_b61aa834_4_k_cu_913366e74cuda3std3__45__cpo6rbeginE,@object
	.size		_ZN34_INTERNAL_b61aa834_4_k_cu_913366e74cuda3std3__45__cpo6rbeginE,(_ZN34_INTERNAL_b61aa834_4_k_cu_913366e74cuda3std6ranges3__45__cpo7advanceE - _ZN34_INTERNAL_b61aa834_4_k_cu_913366e74cuda3std3__45__cpo6rbeginE)
_ZN34_INTERNAL_b61aa834_4_k_cu_913366e74cuda3std3__45__cpo6rbeginE:
	.zero		1
	.type		_ZN34_INTERNAL_b61aa834_4_k_cu_913366e74cuda3std6ranges3__45__cpo7advanceE,@object
	.size		_ZN34_INTERNAL_b61aa834_4_k_cu_913366e74cuda3std6ranges3__45__cpo7advanceE,(_ZN34_INTERNAL_b61aa834_4_k_cu_913366e74cuda3std3__47nulloptE - _ZN34_INTERNAL_b61aa834_4_k_cu_913366e74cuda3std6ranges3__45__cpo7advanceE)
_ZN34_INTERNAL_b61aa834_4_k_cu_913366e74cuda3std6ranges3__45__cpo7advanceE:
	.zero		1
	.type		_ZN34_INTERNAL_b61aa834_4_k_cu_913366e74cuda3std3__47nulloptE,@object
	.size		_ZN34_INTERNAL_b61aa834_4_k_cu_913366e74cuda3std3__47nulloptE,(_ZN34_INTERNAL_b61aa834_4_k_cu_913366e74cuda3std6ranges3__45__cpo8distanceE - _ZN34_INTERNAL_b61aa834_4_k_cu_913366e74cuda3std3__47nulloptE)
_ZN34_INTERNAL_b61aa834_4_k_cu_913366e74cuda3std3__47nulloptE:
	.zero		1
	.type		_ZN34_INTERNAL_b61aa834_4_k_cu_913366e74cuda3std6ranges3__45__cpo8distanceE,@object
	.size		_ZN34_INTERNAL_b61aa834_4_k_cu_913366e74cuda3std6ranges3__45__cpo8distanceE,(_ZN34_INTERNAL_b61aa834_4_k_cu_913366e76thrust24THRUST_300001_SM_1000_NS12placeholders3_10E - _ZN34_INTERNAL_b61aa834_4_k_cu_913366e74cuda3std6ranges3__45__cpo8distanceE)
_ZN34_INTERNAL_b61aa834_4_k_cu_913366e74cuda3std6ranges3__45__cpo8distanceE:
	.zero		1
	.type		_ZN34_INTERNAL_b61aa834_4_k_cu_913366e76thrust24THRUST_300001_SM_1000_NS12placeholders3_10E,@object
	.size		_ZN34_INTERNAL_b61aa834_4_k_cu_913366e76thrust24THRUST_300001_SM_1000_NS12placeholders3_10E,(_ZN34_INTERNAL_b61aa834_4_k_cu_913366e74cuda3std3__419piecewise_constructE - _ZN34_INTERNAL_b61aa834_4_k_cu_913366e76thrust24THRUST_300001_SM_1000_NS12placeholders3_10E)
_ZN34_INTERNAL_b61aa834_4_k_cu_913366e76thrust24THRUST_300001_SM_1000_NS12placeholders3_10E:
	.zero		1
	.type		_ZN34_INTERNAL_b61aa834_4_k_cu_913366e74cuda3std3__419piecewise_constructE,@object
	.size		_ZN34_INTERNAL_b61aa834_4_k_cu_913366e74cuda3std3__419piecewise_constructE,(_ZN34_INTERNAL_b61aa834_4_k_cu_913366e74cuda3std6ranges3__45__cpo5cdataE - _ZN34_INTERNAL_b61aa834_4_k_cu_913366e74cuda3std3__419piecewise_constructE)
_ZN34_INTERNAL_b61aa834_4_k_cu_913366e74cuda3std3__419piecewise_constructE:
	.zero		1
	.type		_ZN34_INTERNAL_b61aa834_4_k_cu_913366e74cuda3std6ranges3__45__cpo5cdataE,@object
	.size		_ZN34_INTERNAL_b61aa834_4_k_cu_913366e74cuda3std6ranges3__45__cpo5cdataE,(_ZN34_INTERNAL_b61aa834_4_k_cu_913366e76thrust24THRUST_300001_SM_1000_NS12placeholders2_2E - _ZN34_INTERNAL_b61aa834_4_k_cu_913366e74cuda3std6ranges3__45__cpo5cdataE)
_ZN34_INTERNAL_b61aa834_4_k_cu_913366e74cuda3std6ranges3__45__cpo5cdataE:
	.zero		1
	.type		_ZN34_INTERNAL_b61aa834_4_k_cu_913366e76thrust24THRUST_300001_SM_1000_NS12placeholders2_2E,@object
	.size		_ZN34_INTERNAL_b61aa834_4_k_cu_913366e76thrust24THRUST_300001_SM_1000_NS12placeholders2_2E,(_ZN34_INTERNAL_b61aa834_4_k_cu_913366e74cuda3std3__45__cpo3endE - _ZN34_INTERNAL_b61aa834_4_k_cu_913366e76thrust24THRUST_300001_SM_1000_NS12placeholders2_2E)
_ZN34_INTERNAL_b61aa834_4_k_cu_913366e76thrust24THRUST_300001_SM_1000_NS12placeholders2_2E:
	.zero		1
	.type		_ZN34_INTERNAL_b61aa834_4_k_cu_913366e74cuda3std3__45__cpo3endE,@object
	.size		_ZN34_INTERNAL_b61aa834_4_k_cu_913366e74cuda3std3__45__cpo3endE,(_ZN34_INTERNAL_b61aa834_4_k_cu_913366e74cuda3std6ranges3__45__cpo3endE - _ZN34_INTERNAL_b61aa834_4_k_cu_913366e74cuda3std3__45__cpo3endE)
_ZN34_INTERNAL_b61aa834_4_k_cu_913366e74cuda3std3__45__cpo3endE:
	.zero		1
	.type		_ZN34_INTERNAL_b61aa834_4_k_cu_913366e74cuda3std6ranges3__45__cpo3endE,@object
	.size		_ZN34_INTERNAL_b61aa834_4_k_cu_913366e74cuda3std6ranges3__45__cpo3endE,(_ZN34_INTERNAL_b61aa834_4_k_cu_913366e76thrust24THRUST_300001_SM_1000_NS12placeholders2_6E - _ZN34_INTERNAL_b61aa834_4_k_cu_913366e74cuda3std6ranges3__45__cpo3endE)
_ZN34_INTERNAL_b61aa834_4_k_cu_913366e74cuda3std6ranges3__45__cpo3endE:
	.zero		1
	.type		_ZN34_INTERNAL_b61aa834_4_k_cu_913366e76thrust24THRUST_300001_SM_1000_NS12placeholders2_6E,@object
	.size		_ZN34_INTERNAL_b61aa834_4_k_cu_913366e76thrust24THRUST_300001_SM_1000_NS12placeholders2_6E,(_ZN34_INTERNAL_b61aa834_4_k_cu_913366e74cuda3std3__45__cpo4rendE - _ZN34_INTERNAL_b61aa834_4_k_cu_913366e76thrust24THRUST_300001_SM_1000_NS12placeholders2_6E)
_ZN34_INTERNAL_b61aa834_4_k_cu_913366e76thrust24THRUST_300001_SM_1000_NS12placeholders2_6E:
	.zero		1
	.type		_ZN34_INTERNAL_b61aa834_4_k_cu_913366e74cuda3std3__45__cpo4rendE,@object
	.size		_ZN34_INTERNAL_b61aa834_4_k_cu_913366e74cuda3std3__45__cpo4rendE,(_ZN34_INTERNAL_b61aa834_4_k_cu_913366e74cuda3std6ranges3__45__cpo9iter_swapE - _ZN34_INTERNAL_b61aa834_4_k_cu_913366e74cuda3std3__45__cpo4rendE)
_ZN34_INTERNAL_b61aa834_4_k_cu_913366e74cuda3std3__45__cpo4rendE:
	.zero		1
	.type		_ZN34_INTERNAL_b61aa834_4_k_cu_913366e74cuda3std6ranges3__45__cpo9iter_swapE,@object
	.size		_ZN34_INTERNAL_b61aa834_4_k_cu_913366e74cuda3std6ranges3__45__cpo9iter_swapE,(_ZN34_INTERNAL_b61aa834_4_k_cu_913366e74cuda3std3__48unexpectE - _ZN34_INTERNAL_b61aa834_4_k_cu_913366e74cuda3std6ranges3__45__cpo9iter_swapE)
_ZN34_INTERNAL_b61aa834_4_k_cu_913366e74cuda3std6ranges3__45__cpo9iter_swapE:
	.zero		1
	.type		_ZN34_INTERNAL_b61aa834_4_k_cu_913366e74cuda3std3__48unexpectE,@object
	.size		_ZN34_INTERNAL_b61aa834_4_k_cu_913366e74cuda3std3__48unexpectE,(_ZN34_INTERNAL_b61aa834_4_k_cu_913366e76thrust24THRUST_300001_SM_1000_NS8cuda_cub3parE - _ZN34_INTERNAL_b61aa834_4_k_cu_913366e74cuda3std3__48unexpectE)
_ZN34_INTERNAL_b61aa834_4_k_cu_913366e74cuda3std3__48unexpectE:
	.zero		1
	.type		_ZN34_INTERNAL_b61aa834_4_k_cu_913366e76thrust24THRUST_300001_SM_1000_NS8cuda_cub3parE,@object
	.size		_ZN34_INTERNAL_b61aa834_4_k_cu_913366e76thrust24THRUST_300001_SM_1000_NS8cuda_cub3parE,(_ZN34_INTERNAL_b61aa834_4_k_cu_913366e76thrust24THRUST_300001_SM_1000_NS12placeholders2_4E - _ZN34_INTERNAL_b61aa834_4_k_cu_913366e76thrust24THRUST_300001_SM_1000_NS8cuda_cub3parE)
_ZN34_INTERNAL_b61aa834_4_k_cu_913366e76thrust24THRUST_300001_SM_1000_NS8cuda_cub3parE:
	.zero		1
	.type		_ZN34_INTERNAL_b61aa834_4_k_cu_913366e76thrust24THRUST_300001_SM_1000_NS12placeholders2_4E,@object
	.size		_ZN34_INTERNAL_b61aa834_4_k_cu_913366e76thrust24THRUST_300001_SM_1000_NS12placeholders2_4E,(_ZN34_INTERNAL_b61aa834_4_k_cu_913366e74cuda3std3__45__cpo4cendE - _ZN34_INTERNAL_b61aa834_4_k_cu_913366e76thrust24THRUST_300001_SM_1000_NS12placeholders2_4E)
_ZN34_INTERNAL_b61aa834_4_k_cu_913366e76thrust24THRUST_300001_SM_1000_NS12placeholders2_4E:
	.zero		1
	.type		_ZN34_INTERNAL_b61aa834_4_k_cu_913366e74cuda3std3__45__cpo4cendE,@object
	.size		_ZN34_INTERNAL_b61aa834_4_k_cu_913366e74cuda3std3__45__cpo4cendE,(_ZN34_INTERNAL_b61aa834_4_k_cu_913366e74cuda3std6ranges3__45__cpo4cendE - _ZN34_INTERNAL_b61aa834_4_k_cu_913366e74cuda3std3__45__cpo4cendE)
_ZN34_INTERNAL_b61aa834_4_k_cu_913366e74cuda3std3__45__cpo4cendE:
	.zero		1
	.type		_ZN34_INTERNAL_b61aa834_4_k_cu_913366e74cuda3std6ranges3__45__cpo4cendE,@object
	.size		_ZN34_INTERNAL_b61aa834_4_k_cu_913366e74cuda3std6ranges3__45__cpo4cendE,(_ZN34_INTERNAL_b61aa834_4_k_cu_913366e74cuda3std3__420unreachable_sentinelE - _ZN34_INTERNAL_b61aa834_4_k_cu_913366e74cuda3std6ranges3__45__cpo4cendE)
_ZN34_INTERNAL_b61aa834_4_k_cu_913366e74cuda3std6ranges3__45__cpo4cendE:
	.zero		1
	.type		_ZN34_INTERNAL_b61aa834_4_k_cu_913366e74cuda3std3__420unreachable_sentinelE,@object
	.size		_ZN34_INTERNAL_b61aa834_4_k_cu_913366e74cuda3std3__420unreachable_sentinelE,(_ZN34_INTERNAL_b61aa834_4_k_cu_913366e74cuda3std6ranges3__45__cpo5ssizeE - _ZN34_INTERNAL_b61aa834_4_k_cu_913366e74cuda3std3__420unreachable_sentinelE)
_ZN34_INTERNAL_b61aa834_4_k_cu_913366e74cuda3std3__420unreachable_sentinelE:
	.zero		1
	.type		_ZN34_INTERNAL_b61aa834_4_k_cu_913366e74cuda3std6ranges3__45__cpo5ssizeE,@object
	.size		_ZN34_INTERNAL_b61aa834_4_k_cu_913366e74cuda3std6ranges3__45__cpo5ssizeE,(_ZN34_INTERNAL_b61aa834_4_k_cu_913366e76thrust24THRUST_300001_SM_1000_NS12placeholders2_8E - _ZN34_INTERNAL_b61aa834_4_k_cu_913366e74cuda3std6ranges3__45__cpo5ssizeE)
_ZN34_INTERNAL_b61aa834_4_k_cu_913366e74cuda3std6ranges3__45__cpo5ssizeE:
	.zero		1
	.type		_ZN34_INTERNAL_b61aa834_4_k_cu_913366e76thrust24THRUST_300001_SM_1000_NS12placeholders2_8E,@object
	.size		_ZN34_INTERNAL_b61aa834_4_k_cu_913366e76thrust24THRUST_300001_SM_1000_NS12placeholders2_8E,(_ZN34_INTERNAL_b61aa834_4_k_cu_913366e74cuda3std3__45__cpo5crendE - _ZN34_INTERNAL_b61aa834_4_k_cu_913366e76thrust24THRUST_300001_SM_1000_NS12placeholders2_8E)
_ZN34_INTERNAL_b61aa834_4_k_cu_913366e76thrust24THRUST_300001_SM_1000_NS12placeholders2_8E:
	.zero		1
	.type		_ZN34_INTERNAL_b61aa834_4_k_cu_913366e74cuda3std3__45__cpo5crendE,@object
	.size		_ZN34_INTERNAL_b61aa834_4_k_cu_913366e74cuda3std3__45__cpo5crendE,(_ZN34_INTERNAL_b61aa834_4_k_cu_913366e74cuda3std6ranges3__45__cpo4prevE - _ZN34_INTERNAL_b61aa834_4_k_cu_913366e74cuda3std3__45__cpo5crendE)
_ZN34_INTERNAL_b61aa834_4_k_cu_913366e74cuda3std3__45__cpo5crendE:
	.zero		1
	.type		_ZN34_INTERNAL_b61aa834_4_k_cu_913366e74cuda3std6ranges3__45__cpo4prevE,@object
	.size		_ZN34_INTERNAL_b61aa834_4_k_cu_913366e74cuda3std6ranges3__45__cpo4prevE,(_ZN34_INTERNAL_b61aa834_4_k_cu_913366e74cuda3std6ranges3__45__cpo9iter_moveE - _ZN34_INTERNAL_b61aa834_4_k_cu_913366e74cuda3std6ranges3__45__cpo4prevE)
_ZN34_INTERNAL_b61aa834_4_k_cu_913366e74cuda3std6ranges3__45__cpo4prevE:
	.zero		1
	.type		_ZN34_INTERNAL_b61aa834_4_k_cu_913366e74cuda3std6ranges3__45__cpo9iter_moveE,@object
	.size		_ZN34_INTERNAL_b61aa834_4_k_cu_913366e74cuda3std6ranges3__45__cpo9iter_moveE,(_ZN34_INTERNAL_b61aa834_4_k_cu_913366e76thrust24THRUST_300001_SM_1000_NS6system6detail10sequential3seqE - _ZN34_INTERNAL_b61aa834_4_k_cu_913366e74cuda3std6ranges3__45__cpo9iter_moveE)
_ZN34_INTERNAL_b61aa834_4_k_cu_913366e74cuda3std6ranges3__45__cpo9iter_moveE:
	.zero		1
	.type		_ZN34_INTERNAL_b61aa834_4_k_cu_913366e76thrust24THRUST_300001_SM_1000_NS6system6detail10sequential3seqE,@object
	.size		_ZN34_INTERNAL_b61aa834_4_k_cu_913366e76thrust24THRUST_300001_SM_1000_NS6system6detail10sequential3seqE,(.L_31 - _ZN34_INTERNAL_b61aa834_4_k_cu_913366e76thrust24THRUST_300001_SM_1000_NS6system6detail10sequential3seqE)
_ZN34_INTERNAL_b61aa834_4_k_cu_913366e76thrust24THRUST_300001_SM_1000_NS6system6detail10sequential3seqE:
	.zero		1
.L_31:


//--------------------- .nv.shared._Z16gpu_compute_histPhPii --------------------------
	.section	.nv.shared._Z16gpu_compute_histPhPii,"aw",@nobits
	.sectionflags	@""
	.align	4
.nv.shared._Z16gpu_compute_histPhPii:
	.zero		2048


//--------------------- .nv.constant0._ZN3cub18CUB_300001_SM_10006detail8for_each13static_kernelINS2_12policy_hub_t12policy_500_tEmN6thrust24THRUST_300001_SM_1000_NS8cuda_cub20__uninitialized_fill7functorINS7_10device_ptrIiEEiEEEEvT0_T1_ --------------------------
	.section	.nv.constant0._ZN3cub18CUB_300001_SM_10006detail8for_each13static_kernelINS2_12policy_hub_t12policy_500_tEmN6thrust24THRUST_300001_SM_1000_NS8cuda_cub20__uninitialized_fill7functorINS7_10device_ptrIiEEiEEEEvT0_T1_,"a",@progbits
	.sectionflags	@""
	.align	4
.nv.constant0._ZN3cub18CUB_300001_SM_10006detail8for_each13static_kernelINS2_12policy_hub_t12policy_500_tEmN6thrust24THRUST_300001_SM_1000_NS8cuda_cub20__uninitialized_fill7functorINS7_10device_ptrIiEEiEEEEvT0_T1_:
	.zero		920


//--------------------- .nv.constant0._ZN3cub18CUB_300001_SM_10006detail11EmptyKernelIvEEvv --------------------------
	.section	.nv.constant0._ZN3cub18CUB_300001_SM_10006detail11EmptyKernelIvEEvv,"a",@progbits
	.sectionflags	@""
	.align	4
.nv.constant0._ZN3cub18CUB_300001_SM_10006detail11EmptyKernelIvEEvv:
	.zero		896


//--------------------- .nv.constant0._Z16gpu_compute_histPhPii --------------------------
	.section	.nv.constant0._Z16gpu_compute_histPhPii,"a",@progbits
	.sectionflags	@""
	.align	4
.nv.constant0._Z16gpu_compute_histPhPii:
	.zero		916


//--------------------- SYMBOLS --------------------------

	.type		.nv.reservedSmem.offset0,@object
	.size		.nv.reservedSmem.offset0,0x4
	.type		.nv.reservedSmem.cap,@object
	.size		.nv.reservedSmem.cap,0x4
